//
// Generated by NVIDIA NVVM Compiler
//
// Compiler Build ID: CL-36424714
// Cuda compilation tools, release 13.0, V13.0.88
// Based on NVVM 20.0.0
//

.version 9.0
.target sm_100
.address_size 64

	// .globl	_Z9transposePfPKfi

.visible .entry _Z9transposePfPKfi(
	.param .u64 .ptr .align 1 _Z9transposePfPKfi_param_0,
	.param .u64 .ptr .align 1 _Z9transposePfPKfi_param_1,
	.param .u32 _Z9transposePfPKfi_param_2
)
{
	.reg .pred 	%p<2>;
	.reg .b32 	%r<15>;
	.reg .b32 	%f<2>;
	.reg .b64 	%rd<9>;

	ld.param.u64 	%rd1, [_Z9transposePfPKfi_param_0];
	ld.param.u64 	%rd2, [_Z9transposePfPKfi_param_1];
	ld.param.u32 	%r4, [_Z9transposePfPKfi_param_2];
	mov.u32 	%r5, %ctaid.x;
	shl.b32 	%r6, %r5, 5;
	mov.u32 	%r7, %tid.x;
	add.s32 	%r1, %r6, %r7;
	mov.u32 	%r8, %ctaid.y;
	shl.b32 	%r9, %r8, 5;
	mov.u32 	%r10, %tid.y;
	add.s32 	%r11, %r9, %r10;
	max.s32 	%r12, %r1, %r11;
	setp.ge.s32 	%p1, %r12, %r4;
	@%p1 bra 	$L__BB0_2;
	cvta.to.global.u64 	%rd3, %rd2;
	cvta.to.global.u64 	%rd4, %rd1;
	mad.lo.s32 	%r13, %r4, %r1, %r11;
	mul.wide.s32 	%rd5, %r13, 4;
	add.s64 	%rd6, %rd3, %rd5;
	ld.global.f32 	%f1, [%rd6];
	mad.lo.s32 	%r14, %r4, %r11, %r1;
	mul.wide.s32 	%rd7, %r14, 4;
	add.s64 	%rd8, %rd4, %rd7;
	st.global.f32 	[%rd8], %f1;
$L__BB0_2:
	ret;

}


// ===== COMPILED SASS (sm_100) =====

	.target	sm_100

	.elftype	@"ET_EXEC"


//--------------------- .note.nv.tkinfo           --------------------------
	.section	.note.nv.tkinfo,"",@"SHT_NOTE"
	.sectionflags	@"SHF_NOTE_NV_TKINFO"
	.tkinfo
        /*0018*/ 	.word	0x00000002
        /*0030*/ 	.string	""
        /*0030*/ 	.string	"ptxas"
        /*0030*/ 	.string	"Cuda compilation tools, release 13.0, V13.0.88"
        /*0030*/ 	.string	"Build cuda_13.0.r13.0/compiler.36424714_0"
        /*0030*/ 	.string	"-arch sm_100 -m 64 "



//--------------------- .note.nv.cuinfo           --------------------------
	.section	.note.nv.cuinfo,"",@"SHT_NOTE"
	.sectionflags	@"SHF_NOTE_NV_CUINFO"
        /*0018*/ 	.short	0x0002
        /*001a*/ 	.short	0x0064
        /*001c*/ 	.short	0x0082
	.zero		2


//--------------------- .nv.info                  --------------------------
	.section	.nv.info,"",@"SHT_CUDA_INFO"
	.align	4


	//----- nvinfo : EIATTR_REGCOUNT
	.align		4
        /*0000*/ 	.byte	0x04, 0x2f
        /*0002*/ 	.short	(.L_1 - .L_0)
	.align		4
.L_0:
        /*0004*/ 	.word	index@(_Z9transposePfPKfi)
        /*0008*/ 	.word	0x0000000a


	//----- nvinfo : EIATTR_FRAME_SIZE
	.align		4
.L_1:
        /*000c*/ 	.byte	0x04, 0x11
        /*000e*/ 	.short	(.L_3 - .L_2)
	.align		4
.L_2:
        /*0010*/ 	.word	index@(_Z9transposePfPKfi)
        /*0014*/ 	.word	0x00000000


	//----- nvinfo : EIATTR_MIN_STACK_SIZE
	.align		4
.L_3:
        /*0018*/ 	.byte	0x04, 0x12
        /*001a*/ 	.short	(.L_5 - .L_4)
	.align		4
.L_4:
        /*001c*/ 	.word	index@(_Z9transposePfPKfi)
        /*0020*/ 	.word	0x00000000
.L_5:


//--------------------- .nv.compat                --------------------------
	.section	.nv.compat,"",@"SHT_CUDA_COMPAT_INFO"
	.align	4
        /*0000*/ 	.byte	0x02, 0x09, 0x00, 0x00, 0x02, 0x02, 0x01, 0x00, 0x02, 0x05, 0x05, 0x00, 0x03, 0x07, 0x01, 0x01
        /*0010*/ 	.byte	0x02, 0x03, 0x00, 0x00, 0x02, 0x06, 0x01, 0x00, 0x04, 0x0b, 0x08, 0x00, 0x09, 0x00, 0x00, 0x00
        /*0020*/ 	.byte	0x00, 0x00, 0x00, 0x00


//--------------------- .nv.info._Z9transposePfPKfi --------------------------
	.section	.nv.info._Z9transposePfPKfi,"",@"SHT_CUDA_INFO"
	.sectionflags	@""
	.align	4


	//----- nvinfo : EIATTR_CUDA_API_VERSION
	.align		4
        /*0000*/ 	.byte	0x04, 0x37
        /*0002*/ 	.short	(.L_7 - .L_6)
.L_6:
        /*0004*/ 	.word	0x00000082


	//----- nvinfo : EIATTR_KPARAM_INFO
	.align		4
.L_7:
        /*0008*/ 	.byte	0x04, 0x17
        /*000a*/ 	.short	(.L_9 - .L_8)
.L_8:
        /*000c*/ 	.word	0x00000000
        /*0010*/ 	.short	0x0002
        /*0012*/ 	.short	0x0010
        /*0014*/ 	.byte	0x00, 0xf0, 0x11, 0x00


	//----- nvinfo : EIATTR_KPARAM_INFO
	.align		4
.L_9:
        /*0018*/ 	.byte	0x04, 0x17
        /*001a*/ 	.short	(.L_11 - .L_10)
.L_10:
        /*001c*/ 	.word	0x00000000
        /*0020*/ 	.short	0x0001
        /*0022*/ 	.short	0x0008
        /*0024*/ 	.byte	0x00, 0xf5, 0x21, 0x00


	//----- nvinfo : EIATTR_KPARAM_INFO
	.align		4
.L_11:
        /*0028*/ 	.byte	0x04, 0x17
        /*002a*/ 	.short	(.L_13 - .L_12)
.L_12:
        /*002c*/ 	.word	0x00000000
        /*0030*/ 	.short	0x0000
        /*0032*/ 	.short	0x0000
        /*0034*/ 	.byte	0x00, 0xf5, 0x21, 0x00


	//----- nvinfo : EIATTR_SPARSE_MMA_MASK
	.align		4
.L_13:
        /*0038*/ 	.byte	0x03, 0x50
        /*003a*/ 	.short	0x0000


	//----- nvinfo : EIATTR_MAXREG_COUNT
	.align		4
        /*003c*/ 	.byte	0x03, 0x1b
        /*003e*/ 	.short	0x00ff


	//----- nvinfo : EIATTR_MERCURY_ISA_VERSION
	.align		4
        /*0040*/ 	.byte	0x03, 0x5f
        /*0042*/ 	.short	0x0101


	//----- nvinfo : EIATTR_VRC_CTA_INIT_COUNT
	.align		4
        /*0044*/ 	.byte	0x02, 0x4a
	.zero		1
	.zero		1


	//----- nvinfo : EIATTR_EXIT_INSTR_OFFSETS
	.align		4
        /*0048*/ 	.byte	0x04, 0x1c
        /*004a*/ 	.short	(.L_15 - .L_14)


	//   ....[0]....
.L_14:
        /*004c*/ 	.word	0x000000a0


	//   ....[1]....
        /*0050*/ 	.word	0x00000140


	//----- nvinfo : EIATTR_CBANK_PARAM_SIZE
	.align		4
.L_15:
        /*0054*/ 	.byte	0x03, 0x19
        /*0056*/ 	.short	0x0014


	//----- nvinfo : EIATTR_PARAM_CBANK
	.align		4
        /*0058*/ 	.byte	0x04, 0x0a
        /*005a*/ 	.short	(.L_17 - .L_16)
	.align		4
.L_16:
        /*005c*/ 	.word	index@(.nv.constant0._Z9transposePfPKfi)
        /*0060*/ 	.short	0x0380
        /*0062*/ 	.short	0x0014


	//----- nvinfo : EIATTR_SW_WAR
	.align		4
.L_17:
        /*0064*/ 	.byte	0x04, 0x36
        /*0066*/ 	.short	(.L_19 - .L_18)
.L_18:
        /*0068*/ 	.word	0x00000008
.L_19:


//--------------------- .nv.callgraph             --------------------------
	.section	.nv.callgraph,"",@"SHT_CUDA_CALLGRAPH"
	.align	4
	.sectionentsize	8
	.align		4
        /*0000*/ 	.word	0x00000000
	.align		4
        /*0004*/ 	.word	0xffffffff
	.align		4
        /*0008*/ 	.word	0x00000000
	.align		4
        /*000c*/ 	.word	0xfffffffe
	.align		4
        /*0010*/ 	.word	0x00000000
	.align		4
        /*0014*/ 	.word	0xfffffffd
	.align		4
        /*0018*/ 	.word	0x00000000
	.align		4
        /*001c*/ 	.word	0xfffffffc


//--------------------- .text._Z9transposePfPKfi  --------------------------
	.section	.text._Z9transposePfPKfi,"ax",@progbits
	.align	128
        .global         _Z9transposePfPKfi
        .type           _Z9transposePfPKfi,@function
        .size           _Z9transposePfPKfi,(.L_x_1 - _Z9transposePfPKfi)
        .other          _Z9transposePfPKfi,@"STO_CUDA_ENTRY STV_DEFAULT"
_Z9transposePfPKfi:
.text._Z9transposePfPKfi:
[----:B------:R-:W-:Y:S01]  /*0000*/  LDC R1, c[0x0][0x37c] ;  /* 0x0000df00ff017b82 */ /* 0x000fe20000000800 */
[----:B------:R-:W0:Y:S01]  /*0010*/  S2R R0, SR_CTAID.X ;  /* 0x0000000000007919 */ /* 0x000e220000002500 */
[----:B------:R-:W1:Y:S01]  /*0020*/  LDCU UR6, c[0x0][0x390] ;  /* 0x00007200ff0677ac */ /* 0x000e620008000800 */
[----:B------:R-:W0:Y:S01]  /*0030*/  S2R R3, SR_TID.X ;  /* 0x0000000000037919 */ /* 0x000e220000002100 */
[----:B------:R-:W2:Y:S01]  /*0040*/  S2R R7, SR_CTAID.Y ;  /* 0x0000000000077919 */ /* 0x000ea20000002600 */
[----:B------:R-:W2:Y:S01]  /*0050*/  S2R R2, SR_TID.Y ;  /* 0x0000000000027919 */ /* 0x000ea20000002200 */
[----:B0-----:R-:W-:Y:S02]  /*0060*/  LEA R0, R0, R3, 0x5 ;  /* 0x0000000300007211 */ /* 0x001fe400078e28ff */
[----:B--2---:R-:W-:-:S04]  /*0070*/  LEA R7, R7, R2, 0x5 ;  /* 0x0000000207077211 */ /* 0x004fc800078e28ff */
[----:B------:R-:W-:-:S04]  /*0080*/  VIMNMX R2, PT, PT, R0, R7, !PT ;  /* 0x0000000700027248 */ /* 0x000fc80007fe0100 */
[----:B-1----:R-:W-:-:S13]  /*0090*/  ISETP.GE.AND P0, PT, R2, UR6, PT ;  /* 0x0000000602007c0c */ /* 0x002fda000bf06270 */
[----:B------:R-:W-:Y:S05]  /*00a0*/  @P0 EXIT ;  /* 0x000000000000094d */ /* 0x000fea0003800000 */
[----:B------:R-:W0:Y:S01]  /*00b0*/  LDC.64 R2, c[0x0][0x388] ;  /* 0x0000e200ff027b82 */ /* 0x000e220000000a00 */
[----:B------:R-:W1:Y:S01]  /*00c0*/  LDCU.64 UR4, c[0x0][0x358] ;  /* 0x00006b00ff0477ac */ /* 0x000e620008000a00 */
[----:B------:R-:W-:-:S04]  /*00d0*/  IMAD R5, R0, UR6, R7 ;  /* 0x0000000600057c24 */ /* 0x000fc8000f8e0207 */
[----:B0-----:R-:W-:Y:S02]  /*00e0*/  IMAD.WIDE R2, R5, 0x4, R2 ;  /* 0x0000000405027825 */ /* 0x001fe400078e0202 */
[----:B------:R-:W0:Y:S04]  /*00f0*/  LDC.64 R4, c[0x0][0x380] ;  /* 0x0000e000ff047b82 */ /* 0x000e280000000a00 */
[----:B-1----:R-:W2:Y:S01]  /*0100*/  LDG.E R3, desc[UR4][R2.64] ;  /* 0x0000000402037981 */ /* 0x002ea2000c1e1900 */
[----:B------:R-:W-:-:S04]  /*0110*/  IMAD R7, R7, UR6, R0 ;  /* 0x0000000607077c24 */ /* 0x000fc8000f8e0200 */
[----:B0-----:R-:W-:-:S05]  /*0120*/  IMAD.WIDE R4, R7, 0x4, R4 ;  /* 0x0000000407047825 */ /* 0x001fca00078e0204 */
[----:B--2---:R-:W-:Y:S01]  /*0130*/  STG.E desc[UR4][R4.64], R3 ;  /* 0x0000000304007986 */ /* 0x004fe2000c101904 */
[----:B------:R-:W-:Y:S05]  /*0140*/  EXIT ;  /* 0x000000000000794d */ /* 0x000fea0003800000 */
.L_x_0:
[----:B------:R-:W-:-:S00]  /*0150*/  BRA `(.L_x_0) ;  /* 0xfffffffc00fc7947 */ /* 0x000fc0000383ffff */
[----:B------:R-:W-:-:S00]  /*0160*/  NOP ;  /* 0x0000000000007918 */ /* 0x000fc00000000000 */
        /* <DEDUP_REMOVED lines=9> */
.L_x_1:


//--------------------- .nv.shared.reserved.0     --------------------------
	.section	.nv.shared.reserved.0,"aw",@nobits
	.weak		__nv_reservedSMEM_offset_0_alias
	.size		__nv_reservedSMEM_offset_0_alias, 0, 64
	.other		__nv_reservedSMEM_offset_0_alias,@"STO_CUDA_RESERVED_SHARED STV_DEFAULT"
__nv_reservedSMEM_offset_0_alias:
	.zero		0
	.zero		64


//--------------------- .nv.constant0._Z9transposePfPKfi --------------------------
	.section	.nv.constant0._Z9transposePfPKfi,"a",@progbits
	.sectionflags	@""
	.align	4
.nv.constant0._Z9transposePfPKfi:
	.zero		916


//--------------------- SYMBOLS --------------------------

	.type		.nv.reservedSmem.offset0,@object
	.size		.nv.reservedSmem.offset0,0x4
